	.headerflags	@"EF_CUDA_TEXMODE_UNIFIED EF_CUDA_64BIT_ADDRESS EF_CUDA_ACCELERATORS EF_CUDA_SM90 EF_CUDA_VIRTUAL_SM(EF_CUDA_SM90)"
	.elftype	@"ET_EXEC"


//--------------------- .nv.info                  --------------------------
	.section	.nv.info,"",@"SHT_CUDA_INFO"
	.align	4


	//----- nvinfo : EIATTR_REGCOUNT
	.align		4
        /*0000*/ 	.byte	0x04, 0x2f
        /*0002*/ 	.short	(.L_1 - .L_0)
	.align		4
.L_0:
        /*0004*/ 	.word	index@(triton_poi_fused__to_copy_6)
        /*0008*/ 	.word	0x0000000a


	//----- nvinfo : EIATTR_MIN_STACK_SIZE
	.align		4
.L_1:
        /*000c*/ 	.byte	0x04, 0x12
        /*000e*/ 	.short	(.L_3 - .L_2)
	.align		4
.L_2:
        /*0010*/ 	.word	index@(triton_poi_fused__to_copy_6)
        /*0014*/ 	.word	0x00000000


	//----- nvinfo : EIATTR_FRAME_SIZE
	.align		4
.L_3:
        /*0018*/ 	.byte	0x04, 0x11
        /*001a*/ 	.short	(.L_5 - .L_4)
	.align		4
.L_4:
        /*001c*/ 	.word	index@(triton_poi_fused__to_copy_6)
        /*0020*/ 	.word	0x00000000


	//----- nvinfo : EIATTR_MIN_STACK_SIZE
	.align		4
.L_5:
        /*0024*/ 	.byte	0x04, 0x12
        /*0026*/ 	.short	(.L_7 - .L_6)
	.align		4
.L_6:
        /*0028*/ 	.word	index@(triton_poi_fused__to_copy_6)
        /*002c*/ 	.word	0x00000000
.L_7:


//--------------------- .nv.info.triton_poi_fused__to_copy_6 --------------------------
	.section	.nv.info.triton_poi_fused__to_copy_6,"",@"SHT_CUDA_INFO"
	.sectionflags	@""
	.align	4


	//----- nvinfo : EIATTR_CUDA_API_VERSION
	.align		4
        /*0000*/ 	.byte	0x04, 0x37
        /*0002*/ 	.short	(.L_9 - .L_8)
.L_8:
        /*0004*/ 	.word	0x0000007c


	//----- nvinfo : EIATTR_KPARAM_INFO
	.align		4
.L_9:
        /*0008*/ 	.byte	0x04, 0x17
        /*000a*/ 	.short	(.L_11 - .L_10)
.L_10:
        /*000c*/ 	.word	0x00000000
        /*0010*/ 	.short	0x0001
        /*0012*/ 	.short	0x0008
        /*0014*/ 	.byte	0x00, 0xf0, 0x11, 0x00


	//----- nvinfo : EIATTR_KPARAM_INFO
	.align		4
.L_11:
        /*0018*/ 	.byte	0x04, 0x17
        /*001a*/ 	.short	(.L_13 - .L_12)
.L_12:
        /*001c*/ 	.word	0x00000000
        /*0020*/ 	.short	0x0000
        /*0022*/ 	.short	0x0000
        /*0024*/ 	.byte	0x00, 0xf4, 0x21, 0x00


	//----- nvinfo : EIATTR_SPARSE_MMA_MASK
	.align		4
.L_13:
        /*0028*/ 	.byte	0x03, 0x50
        /*002a*/ 	.short	0x0000


	//----- nvinfo : EIATTR_MAXREG_COUNT
	.align		4
        /*002c*/ 	.byte	0x03, 0x1b
        /*002e*/ 	.short	0x00ff


	//----- nvinfo : EIATTR_EXIT_INSTR_OFFSETS
	.align		4
        /*0030*/ 	.byte	0x04, 0x1c
        /*0032*/ 	.short	(.L_15 - .L_14)


	//   ....[0]....
.L_14:
        /*0034*/ 	.word	0x00000100


	//   ....[1]....
        /*0038*/ 	.word	0x00000130


	//----- nvinfo : EIATTR_REQNTID
	.align		4
.L_15:
        /*003c*/ 	.byte	0x04, 0x10
        /*003e*/ 	.short	(.L_17 - .L_16)
.L_16:
        /*0040*/ 	.word	0x00000020
        /*0044*/ 	.word	0x00000001
        /*0048*/ 	.word	0x00000001


	//----- nvinfo : EIATTR_CBANK_PARAM_SIZE
	.align		4
.L_17:
        /*004c*/ 	.byte	0x03, 0x19
        /*004e*/ 	.short	0x000c


	//----- nvinfo : EIATTR_PARAM_CBANK
	.align		4
        /*0050*/ 	.byte	0x04, 0x0a
        /*0052*/ 	.short	(.L_19 - .L_18)
	.align		4
.L_18:
        /*0054*/ 	.word	index@(.nv.constant0.triton_poi_fused__to_copy_6)
        /*0058*/ 	.short	0x0210
        /*005a*/ 	.short	0x000c


	//----- nvinfo : EIATTR_SW_WAR
	.align		4
.L_19:
        /*005c*/ 	.byte	0x04, 0x36
        /*005e*/ 	.short	(.L_21 - .L_20)
.L_20:
        /*0060*/ 	.word	0x00000008
.L_21:


//--------------------- .nv.callgraph             --------------------------
	.section	.nv.callgraph,"",@"SHT_CUDA_CALLGRAPH"
	.align	4
	.sectionentsize	8
	.align		4
        /*0000*/ 	.word	0x00000000
	.align		4
        /*0004*/ 	.word	0xffffffff
	.align		4
        /*0008*/ 	.word	0x00000000
	.align		4
        /*000c*/ 	.word	0xfffffffe
	.align		4
        /*0010*/ 	.word	0x00000000
	.align		4
        /*0014*/ 	.word	0xfffffffd
	.align		4
        /*0018*/ 	.word	0x00000000
	.align		4
        /*001c*/ 	.word	0xfffffffc


//--------------------- .text.triton_poi_fused__to_copy_6 --------------------------
	.section	.text.triton_poi_fused__to_copy_6,"ax",@progbits
	.align	128
        .global         triton_poi_fused__to_copy_6
        .type           triton_poi_fused__to_copy_6,@function
        .size           triton_poi_fused__to_copy_6,(.L_x_1 - triton_poi_fused__to_copy_6)
        .other          triton_poi_fused__to_copy_6,@"STO_CUDA_ENTRY STV_DEFAULT"
triton_poi_fused__to_copy_6:
.text.triton_poi_fused__to_copy_6:
[----:B------:R-:W0:Y:S02]  /*0000*/  LDC R1, c[0x0][0x28] ;  /* 0x00000a00ff017b82 */ /* 0x000e240000000800 */
[----:B------:R-:W1:Y:S01]  /*0010*/  S2R R6, SR_TID.X ;  /* 0x0000000000067919 */ /* 0x000e620000002100 */
[----:B------:R-:W-:Y:S01]  /*0020*/  IMAD.MOV.U32 R7, RZ, RZ, 0x3e800000 ;  /* 0x3e800000ff077424 */ /* 0x000fe200078e00ff */
[----:B------:R-:W2:Y:S01]  /*0030*/  LDC.64 R2, c[0x0][0x210] ;  /* 0x00008400ff027b82 */ /* 0x000ea20000000a00 */
[----:B------:R-:W3:Y:S01]  /*0040*/  S2R R5, SR_CTAID.X ;  /* 0x0000000000057919 */ /* 0x000ee20000002500 */
[C---:B-1----:R-:W-:Y:S02]  /*0050*/  LOP3.LUT R0, R6.reuse, 0x7, RZ, 0xc0, !PT ;  /* 0x0000000706007812 */ /* 0x042fe400078ec0ff */
[----:B------:R-:W-:-:S03]  /*0060*/  LOP3.LUT P0, RZ, R6, 0x18, RZ, 0xc0, !PT ;  /* 0x0000001806ff7812 */ /* 0x000fc6000780c0ff */
[----:B---3--:R-:W-:-:S04]  /*0070*/  IMAD R5, R5, 0x8, R0 ;  /* 0x0000000805057824 */ /* 0x008fc800078e0200 */
[C---:B--2---:R-:W-:Y:S01]  /*0080*/  IMAD.WIDE R2, R5.reuse, 0x8, R2 ;  /* 0x0000000805027825 */ /* 0x044fe200078e0202 */
[----:B------:R-:W-:Y:S02]  /*0090*/  I2FP.F32.S32 R0, R5 ;  /* 0x0000000500007245 */ /* 0x000fe40000201400 */
[----:B------:R-:W-:-:S03]  /*00a0*/  ISETP.LT.AND P0, PT, R5, 0x8, !P0 ;  /* 0x000000080500780c */ /* 0x000fc60004701270 */
[----:B------:R-:W-:-:S04]  /*00b0*/  FADD R0, R0, 0.5 ;  /* 0x3f00000000007421 */ /* 0x000fc80000000000 */
[----:B------:R-:W-:-:S05]  /*00c0*/  FFMA R0, R0, R7, -0.5 ;  /* 0xbf00000000007423 */ /* 0x000fca0000000007 */
[----:B------:R-:W-:-:S04]  /*00d0*/  FMNMX R0, RZ, R0, !PT ;  /* 0x00000000ff007209 */ /* 0x000fc80007800000 */
[----:B------:R-:W1:Y:S02]  /*00e0*/  F2I.TRUNC.NTZ R4, R0 ;  /* 0x0000000000047305 */ /* 0x000e64000020f100 */
[----:B-1----:R-:W-:Y:S01]  /*00f0*/  SHF.R.S32.HI R5, RZ, 0x1f, R4 ;  /* 0x0000001fff057819 */ /* 0x002fe20000011404 */
[----:B------:R-:W-:Y:S06]  /*0100*/  @!P0 EXIT ;  /* 0x000000000000894d */ /* 0x000fec0003800000 */
[----:B------:R-:W-:Y:S02]  /*0110*/  ULDC.64 UR4, c[0x0][0x208] ;  /* 0x0000820000047ab9 */ /* 0x000fe40000000a00 */
[----:B------:R-:W-:Y:S01]  /*0120*/  STG.E.64 desc[UR4][R2.64], R4 ;  /* 0x0000000402007986 */ /* 0x000fe2000c101b04 */
[----:B------:R-:W-:Y:S05]  /*0130*/  EXIT ;  /* 0x000000000000794d */ /* 0x000fea0003800000 */
.L_x_0:
[----:B------:R-:W-:-:S00]  /*0140*/  BRA `(.L_x_0) ;  /* 0xfffffffc00fc7947 */ /* 0x000fc0000383ffff */
[----:B------:R-:W-:-:S00]  /*0150*/  NOP ;  /* 0x0000000000007918 */ /* 0x000fc00000000000 */
        /* <DEDUP_REMOVED lines=10> */
.L_x_1:


//--------------------- .nv.constant0.triton_poi_fused__to_copy_6 --------------------------
	.section	.nv.constant0.triton_poi_fused__to_copy_6,"a",@progbits
	.sectionflags	@""
	.align	4
.nv.constant0.triton_poi_fused__to_copy_6:
	.zero		540
